//
// Generated by NVIDIA NVVM Compiler
//
// Compiler Build ID: CL-36424714
// Cuda compilation tools, release 13.0, V13.0.88
// Based on NVVM 20.0.0
//

.version 9.0
.target sm_100
.address_size 64

	// .globl	_Z17all_gather_stage1PfS_ii
// _ZZ17all_gather_sharedPfS_iiE5sdata has been demoted

.visible .entry _Z17all_gather_stage1PfS_ii(
	.param .u64 .ptr .align 1 _Z17all_gather_stage1PfS_ii_param_0,
	.param .u64 .ptr .align 1 _Z17all_gather_stage1PfS_ii_param_1,
	.param .u32 _Z17all_gather_stage1PfS_ii_param_2,
	.param .u32 _Z17all_gather_stage1PfS_ii_param_3
)
{
	.reg .pred 	%p<4>;
	.reg .b32 	%r<11>;
	.reg .b32 	%f<2>;
	.reg .b64 	%rd<9>;

	ld.param.u64 	%rd1, [_Z17all_gather_stage1PfS_ii_param_0];
	ld.param.u64 	%rd2, [_Z17all_gather_stage1PfS_ii_param_1];
	ld.param.u32 	%r2, [_Z17all_gather_stage1PfS_ii_param_2];
	ld.param.u32 	%r4, [_Z17all_gather_stage1PfS_ii_param_3];
	mov.u32 	%r5, %ctaid.x;
	mov.u32 	%r6, %ntid.x;
	mov.u32 	%r7, %tid.x;
	mad.lo.s32 	%r1, %r5, %r6, %r7;
	mul.lo.s32 	%r8, %r2, %r5;
	setp.ge.s32 	%p1, %r1, %r4;
	sub.s32 	%r9, %r1, %r8;
	setp.ge.s32 	%p2, %r9, %r2;
	or.pred  	%p3, %p1, %p2;
	@%p3 bra 	$L__BB0_2;
	cvta.to.global.u64 	%rd3, %rd1;
	cvta.to.global.u64 	%rd4, %rd2;
	mul.wide.s32 	%rd5, %r1, 4;
	add.s64 	%rd6, %rd3, %rd5;
	ld.global.f32 	%f1, [%rd6];
	mul.wide.u32 	%rd7, %r1, 4;
	add.s64 	%rd8, %rd4, %rd7;
	st.global.f32 	[%rd8], %f1;
$L__BB0_2:
	ret;

}
	// .globl	_Z17all_gather_stage2PfS_iii
.visible .entry _Z17all_gather_stage2PfS_iii(
	.param .u64 .ptr .align 1 _Z17all_gather_stage2PfS_iii_param_0,
	.param .u64 .ptr .align 1 _Z17all_gather_stage2PfS_iii_param_1,
	.param .u32 _Z17all_gather_stage2PfS_iii_param_2,
	.param .u32 _Z17all_gather_stage2PfS_iii_param_3,
	.param .u32 _Z17all_gather_stage2PfS_iii_param_4
)
{
	.reg .pred 	%p<2>;
	.reg .b32 	%r<6>;
	.reg .b32 	%f<2>;
	.reg .b64 	%rd<8>;

	ld.param.u64 	%rd1, [_Z17all_gather_stage2PfS_iii_param_0];
	ld.param.u64 	%rd2, [_Z17all_gather_stage2PfS_iii_param_1];
	ld.param.u32 	%r2, [_Z17all_gather_stage2PfS_iii_param_4];
	mov.u32 	%r3, %ctaid.x;
	mov.u32 	%r4, %ntid.x;
	mov.u32 	%r5, %tid.x;
	mad.lo.s32 	%r1, %r3, %r4, %r5;
	setp.ge.s32 	%p1, %r1, %r2;
	@%p1 bra 	$L__BB1_2;
	cvta.to.global.u64 	%rd3, %rd2;
	cvta.to.global.u64 	%rd4, %rd1;
	mul.wide.s32 	%rd5, %r1, 4;
	add.s64 	%rd6, %rd4, %rd5;
	ld.global.f32 	%f1, [%rd6];
	add.s64 	%rd7, %rd3, %rd5;
	st.global.f32 	[%rd7], %f1;
$L__BB1_2:
	ret;

}
	// .globl	_Z17all_gather_simplePfS_ii
.visible .entry _Z17all_gather_simplePfS_ii(
	.param .u64 .ptr .align 1 _Z17all_gather_simplePfS_ii_param_0,
	.param .u64 .ptr .align 1 _Z17all_gather_simplePfS_ii_param_1,
	.param .u32 _Z17all_gather_simplePfS_ii_param_2,
	.param .u32 _Z17all_gather_simplePfS_ii_param_3
)
{
	.reg .pred 	%p<3>;
	.reg .b32 	%r<8>;
	.reg .b32 	%f<2>;
	.reg .b64 	%rd<9>;

	ld.param.u64 	%rd1, [_Z17all_gather_simplePfS_ii_param_0];
	ld.param.u64 	%rd2, [_Z17all_gather_simplePfS_ii_param_1];
	ld.param.u32 	%r5, [_Z17all_gather_simplePfS_ii_param_2];
	ld.param.u32 	%r6, [_Z17all_gather_simplePfS_ii_param_3];
	mov.u32 	%r1, %ctaid.x;
	mov.u32 	%r7, %ntid.x;
	mov.u32 	%r2, %tid.x;
	mad.lo.s32 	%r3, %r1, %r7, %r2;
	setp.ge.s32 	%p1, %r3, %r5;
	@%p1 bra 	$L__BB2_3;
	mad.lo.s32 	%r4, %r6, %r1, %r2;
	setp.ge.s32 	%p2, %r4, %r5;
	@%p2 bra 	$L__BB2_3;
	cvta.to.global.u64 	%rd3, %rd1;
	mul.wide.s32 	%rd4, %r3, 4;
	add.s64 	%rd5, %rd3, %rd4;
	ld.global.f32 	%f1, [%rd5];
	cvta.to.global.u64 	%rd6, %rd2;
	mul.wide.s32 	%rd7, %r4, 4;
	add.s64 	%rd8, %rd6, %rd7;
	st.global.f32 	[%rd8], %f1;
$L__BB2_3:
	ret;

}
	// .globl	_Z19all_gather_completePfS_S_iii
.visible .entry _Z19all_gather_completePfS_S_iii(
	.param .u64 .ptr .align 1 _Z19all_gather_completePfS_S_iii_param_0,
	.param .u64 .ptr .align 1 _Z19all_gather_completePfS_S_iii_param_1,
	.param .u64 .ptr .align 1 _Z19all_gather_completePfS_S_iii_param_2,
	.param .u32 _Z19all_gather_completePfS_S_iii_param_3,
	.param .u32 _Z19all_gather_completePfS_S_iii_param_4,
	.param .u32 _Z19all_gather_completePfS_S_iii_param_5
)
{
	.reg .pred 	%p<6>;
	.reg .b32 	%r<10>;
	.reg .b32 	%f<3>;
	.reg .b64 	%rd<14>;

	ld.param.u64 	%rd2, [_Z19all_gather_completePfS_S_iii_param_0];
	ld.param.u64 	%rd4, [_Z19all_gather_completePfS_S_iii_param_1];
	ld.param.u64 	%rd3, [_Z19all_gather_completePfS_S_iii_param_2];
	ld.param.u32 	%r7, [_Z19all_gather_completePfS_S_iii_param_3];
	ld.param.u32 	%r6, [_Z19all_gather_completePfS_S_iii_param_5];
	cvta.to.global.u64 	%rd1, %rd4;
	mov.u32 	%r1, %tid.x;
	mov.u32 	%r2, %ctaid.x;
	mad.lo.s32 	%r3, %r7, %r2, %r1;
	setp.ge.s32 	%p1, %r3, %r6;
	setp.ge.s32 	%p2, %r1, %r7;
	or.pred  	%p3, %p2, %p1;
	@%p3 bra 	$L__BB3_3;
	mov.u32 	%r8, %ntid.x;
	mad.lo.s32 	%r4, %r2, %r8, %r1;
	setp.ge.s32 	%p4, %r4, %r6;
	@%p4 bra 	$L__BB3_3;
	cvta.to.global.u64 	%rd5, %rd2;
	mul.wide.s32 	%rd6, %r4, 4;
	add.s64 	%rd7, %rd5, %rd6;
	ld.global.f32 	%f1, [%rd7];
	mul.wide.s32 	%rd8, %r3, 4;
	add.s64 	%rd9, %rd1, %rd8;
	st.global.f32 	[%rd9], %f1;
$L__BB3_3:
	bar.sync 	0;
	mov.u32 	%r9, %ntid.x;
	mad.lo.s32 	%r5, %r2, %r9, %r1;
	setp.ge.s32 	%p5, %r5, %r6;
	@%p5 bra 	$L__BB3_5;
	mul.wide.s32 	%rd10, %r5, 4;
	add.s64 	%rd11, %rd1, %rd10;
	ld.global.f32 	%f2, [%rd11];
	cvta.to.global.u64 	%rd12, %rd3;
	add.s64 	%rd13, %rd12, %rd10;
	st.global.f32 	[%rd13], %f2;
$L__BB3_5:
	ret;

}
	// .globl	_Z17all_gather_sharedPfS_ii
.visible .entry _Z17all_gather_sharedPfS_ii(
	.param .u64 .ptr .align 1 _Z17all_gather_sharedPfS_ii_param_0,
	.param .u64 .ptr .align 1 _Z17all_gather_sharedPfS_ii_param_1,
	.param .u32 _Z17all_gather_sharedPfS_ii_param_2,
	.param .u32 _Z17all_gather_sharedPfS_ii_param_3
)
{
	.reg .pred 	%p<3>;
	.reg .b32 	%r<9>;
	.reg .b32 	%f<3>;
	.reg .b64 	%rd<9>;
	// demoted variable
	.shared .align 4 .b8 _ZZ17all_gather_sharedPfS_iiE5sdata[1024];
	ld.param.u64 	%rd1, [_Z17all_gather_sharedPfS_ii_param_0];
	ld.param.u64 	%rd2, [_Z17all_gather_sharedPfS_ii_param_1];
	ld.param.u32 	%r3, [_Z17all_gather_sharedPfS_ii_param_2];
	mov.u32 	%r4, %tid.x;
	mov.u32 	%r5, %ctaid.x;
	mov.u32 	%r6, %ntid.x;
	mad.lo.s32 	%r1, %r5, %r6, %r4;
	setp.ge.s32 	%p1, %r1, %r3;
	shl.b32 	%r7, %r4, 2;
	mov.u32 	%r8, _ZZ17all_gather_sharedPfS_iiE5sdata;
	add.s32 	%r2, %r8, %r7;
	@%p1 bra 	$L__BB4_2;
	cvta.to.global.u64 	%rd3, %rd1;
	mul.wide.s32 	%rd4, %r1, 4;
	add.s64 	%rd5, %rd3, %rd4;
	ld.global.f32 	%f1, [%rd5];
	st.shared.f32 	[%r2], %f1;
$L__BB4_2:
	setp.ge.s32 	%p2, %r1, %r3;
	bar.sync 	0;
	@%p2 bra 	$L__BB4_4;
	ld.shared.f32 	%f2, [%r2];
	cvta.to.global.u64 	%rd6, %rd2;
	mul.wide.s32 	%rd7, %r1, 4;
	add.s64 	%rd8, %rd6, %rd7;
	st.global.f32 	[%rd8], %f2;
$L__BB4_4:
	ret;

}


// ===== COMPILED SASS (sm_100) =====

	.target	sm_100

	.elftype	@"ET_EXEC"


//--------------------- .note.nv.tkinfo           --------------------------
	.section	.note.nv.tkinfo,"",@"SHT_NOTE"
	.sectionflags	@"SHF_NOTE_NV_TKINFO"
	.tkinfo
        /*0018*/ 	.word	0x00000002
        /*0030*/ 	.string	""
        /*0030*/ 	.string	"ptxas"
        /*0030*/ 	.string	"Cuda compilation tools, release 13.0, V13.0.88"
        /*0030*/ 	.string	"Build cuda_13.0.r13.0/compiler.36424714_0"
        /*0030*/ 	.string	"-arch sm_100 -m 64 "



//--------------------- .note.nv.cuinfo           --------------------------
	.section	.note.nv.cuinfo,"",@"SHT_NOTE"
	.sectionflags	@"SHF_NOTE_NV_CUINFO"
        /*0018*/ 	.short	0x0002
        /*001a*/ 	.short	0x0064
        /*001c*/ 	.short	0x0082
	.zero		2


//--------------------- .nv.info                  --------------------------
	.section	.nv.info,"",@"SHT_CUDA_INFO"
	.align	4


	//----- nvinfo : EIATTR_REGCOUNT
	.align		4
        /*0000*/ 	.byte	0x04, 0x2f
        /*0002*/ 	.short	(.L_1 - .L_0)
	.align		4
.L_0:
        /*0004*/ 	.word	index@(_Z17all_gather_stage1PfS_ii)
        /*0008*/ 	.word	0x0000000a


	//----- nvinfo : EIATTR_FRAME_SIZE
	.align		4
.L_1:
        /*000c*/ 	.byte	0x04, 0x11
        /*000e*/ 	.short	(.L_3 - .L_2)
	.align		4
.L_2:
        /*0010*/ 	.word	index@(_Z17all_gather_stage1PfS_ii)
        /*0014*/ 	.word	0x00000000


	//----- nvinfo : EIATTR_REGCOUNT
	.align		4
.L_3:
        /*0018*/ 	.byte	0x04, 0x2f
        /*001a*/ 	.short	(.L_5 - .L_4)
	.align		4
.L_4:
        /*001c*/ 	.word	index@(_Z17all_gather_stage2PfS_iii)
        /*0020*/ 	.word	0x0000000a


	//----- nvinfo : EIATTR_FRAME_SIZE
	.align		4
.L_5:
        /*0024*/ 	.byte	0x04, 0x11
        /*0026*/ 	.short	(.L_7 - .L_6)
	.align		4
.L_6:
        /*0028*/ 	.word	index@(_Z17all_gather_stage2PfS_iii)
        /*002c*/ 	.word	0x00000000


	//----- nvinfo : EIATTR_REGCOUNT
	.align		4
.L_7:
        /*0030*/ 	.byte	0x04, 0x2f
        /*0032*/ 	.short	(.L_9 - .L_8)
	.align		4
.L_8:
        /*0034*/ 	.word	index@(_Z17all_gather_simplePfS_ii)
        /*0038*/ 	.word	0x0000000a


	//----- nvinfo : EIATTR_FRAME_SIZE
	.align		4
.L_9:
        /*003c*/ 	.byte	0x04, 0x11
        /*003e*/ 	.short	(.L_11 - .L_10)
	.align		4
.L_10:
        /*0040*/ 	.word	index@(_Z17all_gather_simplePfS_ii)
        /*0044*/ 	.word	0x00000000


	//----- nvinfo : EIATTR_REGCOUNT
	.align		4
.L_11:
        /*0048*/ 	.byte	0x04, 0x2f
        /*004a*/ 	.short	(.L_13 - .L_12)
	.align		4
.L_12:
        /*004c*/ 	.word	index@(_Z19all_gather_completePfS_S_iii)
        /*0050*/ 	.word	0x0000000a


	//----- nvinfo : EIATTR_FRAME_SIZE
	.align		4
.L_13:
        /*0054*/ 	.byte	0x04, 0x11
        /*0056*/ 	.short	(.L_15 - .L_14)
	.align		4
.L_14:
        /*0058*/ 	.word	index@(_Z19all_gather_completePfS_S_iii)
        /*005c*/ 	.word	0x00000000


	//----- nvinfo : EIATTR_REGCOUNT
	.align		4
.L_15:
        /*0060*/ 	.byte	0x04, 0x2f
        /*0062*/ 	.short	(.L_17 - .L_16)
	.align		4
.L_16:
        /*0064*/ 	.word	index@(_Z17all_gather_sharedPfS_ii)
        /*0068*/ 	.word	0x0000000a


	//----- nvinfo : EIATTR_FRAME_SIZE
	.align		4
.L_17:
        /*006c*/ 	.byte	0x04, 0x11
        /*006e*/ 	.short	(.L_19 - .L_18)
	.align		4
.L_18:
        /*0070*/ 	.word	index@(_Z17all_gather_sharedPfS_ii)
        /*0074*/ 	.word	0x00000000


	//----- nvinfo : EIATTR_MIN_STACK_SIZE
	.align		4
.L_19:
        /*0078*/ 	.byte	0x04, 0x12
        /*007a*/ 	.short	(.L_21 - .L_20)
	.align		4
.L_20:
        /*007c*/ 	.word	index@(_Z17all_gather_sharedPfS_ii)
        /*0080*/ 	.word	0x00000000


	//----- nvinfo : EIATTR_MIN_STACK_SIZE
	.align		4
.L_21:
        /*0084*/ 	.byte	0x04, 0x12
        /*0086*/ 	.short	(.L_23 - .L_22)
	.align		4
.L_22:
        /*0088*/ 	.word	index@(_Z19all_gather_completePfS_S_iii)
        /*008c*/ 	.word	0x00000000


	//----- nvinfo : EIATTR_MIN_STACK_SIZE
	.align		4
.L_23:
        /*0090*/ 	.byte	0x04, 0x12
        /*0092*/ 	.short	(.L_25 - .L_24)
	.align		4
.L_24:
        /*0094*/ 	.word	index@(_Z17all_gather_simplePfS_ii)
        /*0098*/ 	.word	0x00000000


	//----- nvinfo : EIATTR_MIN_STACK_SIZE
	.align		4
.L_25:
        /*009c*/ 	.byte	0x04, 0x12
        /*009e*/ 	.short	(.L_27 - .L_26)
	.align		4
.L_26:
        /*00a0*/ 	.word	index@(_Z17all_gather_stage2PfS_iii)
        /*00a4*/ 	.word	0x00000000


	//----- nvinfo : EIATTR_MIN_STACK_SIZE
	.align		4
.L_27:
        /*00a8*/ 	.byte	0x04, 0x12
        /*00aa*/ 	.short	(.L_29 - .L_28)
	.align		4
.L_28:
        /*00ac*/ 	.word	index@(_Z17all_gather_stage1PfS_ii)
        /*00b0*/ 	.word	0x00000000
.L_29:


//--------------------- .nv.compat                --------------------------
	.section	.nv.compat,"",@"SHT_CUDA_COMPAT_INFO"
	.align	4
        /*0000*/ 	.byte	0x02, 0x09, 0x00, 0x00, 0x02, 0x02, 0x01, 0x00, 0x02, 0x05, 0x05, 0x00, 0x03, 0x07, 0x01, 0x01
        /*0010*/ 	.byte	0x02, 0x03, 0x00, 0x00, 0x02, 0x06, 0x01, 0x00, 0x04, 0x0b, 0x08, 0x00, 0x09, 0x00, 0x00, 0x00
        /*0020*/ 	.byte	0x00, 0x00, 0x00, 0x00


//--------------------- .nv.info._Z17all_gather_sharedPfS_ii --------------------------
	.section	.nv.info._Z17all_gather_sharedPfS_ii,"",@"SHT_CUDA_INFO"
	.sectionflags	@""
	.align	4


	//----- nvinfo : EIATTR_CUDA_API_VERSION
	.align		4
        /*0000*/ 	.byte	0x04, 0x37
        /*0002*/ 	.short	(.L_31 - .L_30)
.L_30:
        /*0004*/ 	.word	0x00000082


	//----- nvinfo : EIATTR_KPARAM_INFO
	.align		4
.L_31:
        /*0008*/ 	.byte	0x04, 0x17
        /*000a*/ 	.short	(.L_33 - .L_32)
.L_32:
        /*000c*/ 	.word	0x00000000
        /*0010*/ 	.short	0x0003
        /*0012*/ 	.short	0x0014
        /*0014*/ 	.byte	0x00, 0xf0, 0x11, 0x00


	//----- nvinfo : EIATTR_KPARAM_INFO
	.align		4
.L_33:
        /*0018*/ 	.byte	0x04, 0x17
        /*001a*/ 	.short	(.L_35 - .L_34)
.L_34:
        /*001c*/ 	.word	0x00000000
        /*0020*/ 	.short	0x0002
        /*0022*/ 	.short	0x0010
        /*0024*/ 	.byte	0x00, 0xf0, 0x11, 0x00


	//----- nvinfo : EIATTR_KPARAM_INFO
	.align		4
.L_35:
        /*0028*/ 	.byte	0x04, 0x17
        /*002a*/ 	.short	(.L_37 - .L_36)
.L_36:
        /*002c*/ 	.word	0x00000000
        /*0030*/ 	.short	0x0001
        /*0032*/ 	.short	0x0008
        /*0034*/ 	.byte	0x00, 0xf5, 0x21, 0x00


	//----- nvinfo : EIATTR_KPARAM_INFO
	.align		4
.L_37:
        /*0038*/ 	.byte	0x04, 0x17
        /*003a*/ 	.short	(.L_39 - .L_38)
.L_38:
        /*003c*/ 	.word	0x00000000
        /*0040*/ 	.short	0x0000
        /*0042*/ 	.short	0x0000
        /*0044*/ 	.byte	0x00, 0xf5, 0x21, 0x00


	//----- nvinfo : EIATTR_SPARSE_MMA_MASK
	.align		4
.L_39:
        /*0048*/ 	.byte	0x03, 0x50
        /*004a*/ 	.short	0x0000


	//----- nvinfo : EIATTR_MAXREG_COUNT
	.align		4
        /*004c*/ 	.byte	0x03, 0x1b
        /*004e*/ 	.short	0x00ff


	//----- nvinfo : EIATTR_NUM_BARRIERS
	.align		4
        /*0050*/ 	.byte	0x02, 0x4c
        /*0052*/ 	.byte	0x01
	.zero		1


	//----- nvinfo : EIATTR_MERCURY_ISA_VERSION
	.align		4
        /*0054*/ 	.byte	0x03, 0x5f
        /*0056*/ 	.short	0x0101


	//----- nvinfo : EIATTR_VRC_CTA_INIT_COUNT
	.align		4
        /*0058*/ 	.byte	0x02, 0x4a
	.zero		1
	.zero		1


	//----- nvinfo : EIATTR_EXIT_INSTR_OFFSETS
	.align		4
        /*005c*/ 	.byte	0x04, 0x1c
        /*005e*/ 	.short	(.L_41 - .L_40)


	//   ....[0]....
.L_40:
        /*0060*/ 	.word	0x00000110


	//   ....[1]....
        /*0064*/ 	.word	0x00000160


	//----- nvinfo : EIATTR_CBANK_PARAM_SIZE
	.align		4
.L_41:
        /*0068*/ 	.byte	0x03, 0x19
        /*006a*/ 	.short	0x0018


	//----- nvinfo : EIATTR_PARAM_CBANK
	.align		4
        /*006c*/ 	.byte	0x04, 0x0a
        /*006e*/ 	.short	(.L_43 - .L_42)
	.align		4
.L_42:
        /*0070*/ 	.word	index@(.nv.constant0._Z17all_gather_sharedPfS_ii)
        /*0074*/ 	.short	0x0380
        /*0076*/ 	.short	0x0018


	//----- nvinfo : EIATTR_SW_WAR
	.align		4
.L_43:
        /*0078*/ 	.byte	0x04, 0x36
        /*007a*/ 	.short	(.L_45 - .L_44)
.L_44:
        /*007c*/ 	.word	0x00000008
.L_45:


//--------------------- .nv.info._Z19all_gather_completePfS_S_iii --------------------------
	.section	.nv.info._Z19all_gather_completePfS_S_iii,"",@"SHT_CUDA_INFO"
	.sectionflags	@""
	.align	4


	//----- nvinfo : EIATTR_CUDA_API_VERSION
	.align		4
        /*0000*/ 	.byte	0x04, 0x37
        /*0002*/ 	.short	(.L_47 - .L_46)
.L_46:
        /*0004*/ 	.word	0x00000082


	//----- nvinfo : EIATTR_KPARAM_INFO
	.align		4
.L_47:
        /*0008*/ 	.byte	0x04, 0x17
        /*000a*/ 	.short	(.L_49 - .L_48)
.L_48:
        /*000c*/ 	.word	0x00000000
        /*0010*/ 	.short	0x0005
        /*0012*/ 	.short	0x0020
        /*0014*/ 	.byte	0x00, 0xf0, 0x11, 0x00


	//----- nvinfo : EIATTR_KPARAM_INFO
	.align		4
.L_49:
        /*0018*/ 	.byte	0x04, 0x17
        /*001a*/ 	.short	(.L_51 - .L_50)
.L_50:
        /*001c*/ 	.word	0x00000000
        /*0020*/ 	.short	0x0004
        /*0022*/ 	.short	0x001c
        /*0024*/ 	.byte	0x00, 0xf0, 0x11, 0x00


	//----- nvinfo : EIATTR_KPARAM_INFO
	.align		4
.L_51:
        /*0028*/ 	.byte	0x04, 0x17
        /*002a*/ 	.short	(.L_53 - .L_52)
.L_52:
        /*002c*/ 	.word	0x00000000
        /*0030*/ 	.short	0x0003
        /*0032*/ 	.short	0x0018
        /*0034*/ 	.byte	0x00, 0xf0, 0x11, 0x00


	//----- nvinfo : EIATTR_KPARAM_INFO
	.align		4
.L_53:
        /*0038*/ 	.byte	0x04, 0x17
        /*003a*/ 	.short	(.L_55 - .L_54)
.L_54:
        /*003c*/ 	.word	0x00000000
        /*0040*/ 	.short	0x0002
        /*0042*/ 	.short	0x0010
        /*0044*/ 	.byte	0x00, 0xf5, 0x21, 0x00


	//----- nvinfo : EIATTR_KPARAM_INFO
	.align		4
.L_55:
        /*0048*/ 	.byte	0x04, 0x17
        /*004a*/ 	.short	(.L_57 - .L_56)
.L_56:
        /*004c*/ 	.word	0x00000000
        /*0050*/ 	.short	0x0001
        /*0052*/ 	.short	0x0008
        /*0054*/ 	.byte	0x00, 0xf5, 0x21, 0x00


	//----- nvinfo : EIATTR_KPARAM_INFO
	.align		4
.L_57:
        /*0058*/ 	.byte	0x04, 0x17
        /*005a*/ 	.short	(.L_59 - .L_58)
.L_58:
        /*005c*/ 	.word	0x00000000
        /*0060*/ 	.short	0x0000
        /*0062*/ 	.short	0x0000
        /*0064*/ 	.byte	0x00, 0xf5, 0x21, 0x00


	//----- nvinfo : EIATTR_SPARSE_MMA_MASK
	.align		4
.L_59:
        /*0068*/ 	.byte	0x03, 0x50
        /*006a*/ 	.short	0x0000


	//----- nvinfo : EIATTR_MAXREG_COUNT
	.align		4
        /*006c*/ 	.byte	0x03, 0x1b
        /*006e*/ 	.short	0x00ff


	//----- nvinfo : EIATTR_NUM_BARRIERS
	.align		4
        /*0070*/ 	.byte	0x02, 0x4c
        /*0072*/ 	.byte	0x01
	.zero		1


	//----- nvinfo : EIATTR_MERCURY_ISA_VERSION
	.align		4
        /*0074*/ 	.byte	0x03, 0x5f
        /*0076*/ 	.short	0x0101


	//----- nvinfo : EIATTR_VRC_CTA_INIT_COUNT
	.align		4
        /*0078*/ 	.byte	0x02, 0x4a
	.zero		1
	.zero		1


	//----- nvinfo : EIATTR_EXIT_INSTR_OFFSETS
	.align		4
        /*007c*/ 	.byte	0x04, 0x1c
        /*007e*/ 	.short	(.L_61 - .L_60)


	//   ....[0]....
.L_60:
        /*0080*/ 	.word	0x000001a0


	//   ....[1]....
        /*0084*/ 	.word	0x00000210


	//----- nvinfo : EIATTR_CRS_STACK_SIZE
	.align		4
.L_61:
        /*0088*/ 	.byte	0x04, 0x1e
        /*008a*/ 	.short	(.L_63 - .L_62)
.L_62:
        /*008c*/ 	.word	0x00000000


	//----- nvinfo : EIATTR_CBANK_PARAM_SIZE
	.align		4
.L_63:
        /*0090*/ 	.byte	0x03, 0x19
        /*0092*/ 	.short	0x0024


	//----- nvinfo : EIATTR_PARAM_CBANK
	.align		4
        /*0094*/ 	.byte	0x04, 0x0a
        /*0096*/ 	.short	(.L_65 - .L_64)
	.align		4
.L_64:
        /*0098*/ 	.word	index@(.nv.constant0._Z19all_gather_completePfS_S_iii)
        /*009c*/ 	.short	0x0380
        /*009e*/ 	.short	0x0024


	//----- nvinfo : EIATTR_SW_WAR
	.align		4
.L_65:
        /*00a0*/ 	.byte	0x04, 0x36
        /*00a2*/ 	.short	(.L_67 - .L_66)
.L_66:
        /*00a4*/ 	.word	0x00000008
.L_67:


//--------------------- .nv.info._Z17all_gather_simplePfS_ii --------------------------
	.section	.nv.info._Z17all_gather_simplePfS_ii,"",@"SHT_CUDA_INFO"
	.sectionflags	@""
	.align	4


	//----- nvinfo : EIATTR_CUDA_API_VERSION
	.align		4
        /*0000*/ 	.byte	0x04, 0x37
        /*0002*/ 	.short	(.L_69 - .L_68)
.L_68:
        /*0004*/ 	.word	0x00000082


	//----- nvinfo : EIATTR_KPARAM_INFO
	.align		4
.L_69:
        /*0008*/ 	.byte	0x04, 0x17
        /*000a*/ 	.short	(.L_71 - .L_70)
.L_70:
        /*000c*/ 	.word	0x00000000
        /*0010*/ 	.short	0x0003
        /*0012*/ 	.short	0x0014
        /*0014*/ 	.byte	0x00, 0xf0, 0x11, 0x00


	//----- nvinfo : EIATTR_KPARAM_INFO
	.align		4
.L_71:
        /*0018*/ 	.byte	0x04, 0x17
        /*001a*/ 	.short	(.L_73 - .L_72)
.L_72:
        /*001c*/ 	.word	0x00000000
        /*0020*/ 	.short	0x0002
        /*0022*/ 	.short	0x0010
        /*0024*/ 	.byte	0x00, 0xf0, 0x11, 0x00


	//----- nvinfo : EIATTR_KPARAM_INFO
	.align		4
.L_73:
        /*0028*/ 	.byte	0x04, 0x17
        /*002a*/ 	.short	(.L_75 - .L_74)
.L_74:
        /*002c*/ 	.word	0x00000000
        /*0030*/ 	.short	0x0001
        /*0032*/ 	.short	0x0008
        /*0034*/ 	.byte	0x00, 0xf5, 0x21, 0x00


	//----- nvinfo : EIATTR_KPARAM_INFO
	.align		4
.L_75:
        /*0038*/ 	.byte	0x04, 0x17
        /*003a*/ 	.short	(.L_77 - .L_76)
.L_76:
        /*003c*/ 	.word	0x00000000
        /*0040*/ 	.short	0x0000
        /*0042*/ 	.short	0x0000
        /*0044*/ 	.byte	0x00, 0xf5, 0x21, 0x00


	//----- nvinfo : EIATTR_SPARSE_MMA_MASK
	.align		4
.L_77:
        /*0048*/ 	.byte	0x03, 0x50
        /*004a*/ 	.short	0x0000


	//----- nvinfo : EIATTR_MAXREG_COUNT
	.align		4
        /*004c*/ 	.byte	0x03, 0x1b
        /*004e*/ 	.short	0x00ff


	//----- nvinfo : EIATTR_MERCURY_ISA_VERSION
	.align		4
        /*0050*/ 	.byte	0x03, 0x5f
        /*0052*/ 	.short	0x0101


	//----- nvinfo : EIATTR_VRC_CTA_INIT_COUNT
	.align		4
        /*0054*/ 	.byte	0x02, 0x4a
	.zero		1
	.zero		1


	//----- nvinfo : EIATTR_EXIT_INSTR_OFFSETS
	.align		4
        /*0058*/ 	.byte	0x04, 0x1c
        /*005a*/ 	.short	(.L_79 - .L_78)


	//   ....[0]....
.L_78:
        /*005c*/ 	.word	0x00000070


	//   ....[1]....
        /*0060*/ 	.word	0x000000b0


	//   ....[2]....
        /*0064*/ 	.word	0x00000130


	//----- nvinfo : EIATTR_CBANK_PARAM_SIZE
	.align		4
.L_79:
        /*0068*/ 	.byte	0x03, 0x19
        /*006a*/ 	.short	0x0018


	//----- nvinfo : EIATTR_PARAM_CBANK
	.align		4
        /*006c*/ 	.byte	0x04, 0x0a
        /*006e*/ 	.short	(.L_81 - .L_80)
	.align		4
.L_80:
        /*0070*/ 	.word	index@(.nv.constant0._Z17all_gather_simplePfS_ii)
        /*0074*/ 	.short	0x0380
        /*0076*/ 	.short	0x0018


	//----- nvinfo : EIATTR_SW_WAR
	.align		4
.L_81:
        /*0078*/ 	.byte	0x04, 0x36
        /*007a*/ 	.short	(.L_83 - .L_82)
.L_82:
        /*007c*/ 	.word	0x00000008
.L_83:


//--------------------- .nv.info._Z17all_gather_stage2PfS_iii --------------------------
	.section	.nv.info._Z17all_gather_stage2PfS_iii,"",@"SHT_CUDA_INFO"
	.sectionflags	@""
	.align	4


	//----- nvinfo : EIATTR_CUDA_API_VERSION
	.align		4
        /*0000*/ 	.byte	0x04, 0x37
        /*0002*/ 	.short	(.L_85 - .L_84)
.L_84:
        /*0004*/ 	.word	0x00000082


	//----- nvinfo : EIATTR_KPARAM_INFO
	.align		4
.L_85:
        /*0008*/ 	.byte	0x04, 0x17
        /*000a*/ 	.short	(.L_87 - .L_86)
.L_86:
        /*000c*/ 	.word	0x00000000
        /*0010*/ 	.short	0x0004
        /*0012*/ 	.short	0x0018
        /*0014*/ 	.byte	0x00, 0xf0, 0x11, 0x00


	//----- nvinfo : EIATTR_KPARAM_INFO
	.align		4
.L_87:
        /*0018*/ 	.byte	0x04, 0x17
        /*001a*/ 	.short	(.L_89 - .L_88)
.L_88:
        /*001c*/ 	.word	0x00000000
        /*0020*/ 	.short	0x0003
        /*0022*/ 	.short	0x0014
        /*0024*/ 	.byte	0x00, 0xf0, 0x11, 0x00


	//----- nvinfo : EIATTR_KPARAM_INFO
	.align		4
.L_89:
        /*0028*/ 	.byte	0x04, 0x17
        /*002a*/ 	.short	(.L_91 - .L_90)
.L_90:
        /*002c*/ 	.word	0x00000000
        /*0030*/ 	.short	0x0002
        /*0032*/ 	.short	0x0010
        /*0034*/ 	.byte	0x00, 0xf0, 0x11, 0x00


	//----- nvinfo : EIATTR_KPARAM_INFO
	.align		4
.L_91:
        /*0038*/ 	.byte	0x04, 0x17
        /*003a*/ 	.short	(.L_93 - .L_92)
.L_92:
        /*003c*/ 	.word	0x00000000
        /*0040*/ 	.short	0x0001
        /*0042*/ 	.short	0x0008
        /*0044*/ 	.byte	0x00, 0xf5, 0x21, 0x00


	//----- nvinfo : EIATTR_KPARAM_INFO
	.align		4
.L_93:
        /*0048*/ 	.byte	0x04, 0x17
        /*004a*/ 	.short	(.L_95 - .L_94)
.L_94:
        /*004c*/ 	.word	0x00000000
        /*0050*/ 	.short	0x0000
        /*0052*/ 	.short	0x0000
        /*0054*/ 	.byte	0x00, 0xf5, 0x21, 0x00


	//----- nvinfo : EIATTR_SPARSE_MMA_MASK
	.align		4
.L_95:
        /*0058*/ 	.byte	0x03, 0x50
        /*005a*/ 	.short	0x0000


	//----- nvinfo : EIATTR_MAXREG_COUNT
	.align		4
        /*005c*/ 	.byte	0x03, 0x1b
        /*005e*/ 	.short	0x00ff


	//----- nvinfo : EIATTR_MERCURY_ISA_VERSION
	.align		4
        /*0060*/ 	.byte	0x03, 0x5f
        /*0062*/ 	.short	0x0101


	//----- nvinfo : EIATTR_VRC_CTA_INIT_COUNT
	.align		4
        /*0064*/ 	.byte	0x02, 0x4a
	.zero		1
	.zero		1


	//----- nvinfo : EIATTR_EXIT_INSTR_OFFSETS
	.align		4
        /*0068*/ 	.byte	0x04, 0x1c
        /*006a*/ 	.short	(.L_97 - .L_96)


	//   ....[0]....
.L_96:
        /*006c*/ 	.word	0x00000070


	//   ....[1]....
        /*0070*/ 	.word	0x000000f0


	//----- nvinfo : EIATTR_CBANK_PARAM_SIZE
	.align		4
.L_97:
        /*0074*/ 	.byte	0x03, 0x19
        /*0076*/ 	.short	0x001c


	//----- nvinfo : EIATTR_PARAM_CBANK
	.align		4
        /*0078*/ 	.byte	0x04, 0x0a
        /*007a*/ 	.short	(.L_99 - .L_98)
	.align		4
.L_98:
        /*007c*/ 	.word	index@(.nv.constant0._Z17all_gather_stage2PfS_iii)
        /*0080*/ 	.short	0x0380
        /*0082*/ 	.short	0x001c


	//----- nvinfo : EIATTR_SW_WAR
	.align		4
.L_99:
        /*0084*/ 	.byte	0x04, 0x36
        /*0086*/ 	.short	(.L_101 - .L_100)
.L_100:
        /*0088*/ 	.word	0x00000008
.L_101:


//--------------------- .nv.info._Z17all_gather_stage1PfS_ii --------------------------
	.section	.nv.info._Z17all_gather_stage1PfS_ii,"",@"SHT_CUDA_INFO"
	.sectionflags	@""
	.align	4


	//----- nvinfo : EIATTR_CUDA_API_VERSION
	.align		4
        /*0000*/ 	.byte	0x04, 0x37
        /*0002*/ 	.short	(.L_103 - .L_102)
.L_102:
        /*0004*/ 	.word	0x00000082


	//----- nvinfo : EIATTR_KPARAM_INFO
	.align		4
.L_103:
        /*0008*/ 	.byte	0x04, 0x17
        /*000a*/ 	.short	(.L_105 - .L_104)
.L_104:
        /*000c*/ 	.word	0x00000000
        /*0010*/ 	.short	0x0003
        /*0012*/ 	.short	0x0014
        /*0014*/ 	.byte	0x00, 0xf0, 0x11, 0x00


	//----- nvinfo : EIATTR_KPARAM_INFO
	.align		4
.L_105:
        /*0018*/ 	.byte	0x04, 0x17
        /*001a*/ 	.short	(.L_107 - .L_106)
.L_106:
        /*001c*/ 	.word	0x00000000
        /*0020*/ 	.short	0x0002
        /*0022*/ 	.short	0x0010
        /*0024*/ 	.byte	0x00, 0xf0, 0x11, 0x00


	//----- nvinfo : EIATTR_KPARAM_INFO
	.align		4
.L_107:
        /*0028*/ 	.byte	0x04, 0x17
        /*002a*/ 	.short	(.L_109 - .L_108)
.L_108:
        /*002c*/ 	.word	0x00000000
        /*0030*/ 	.short	0x0001
        /*0032*/ 	.short	0x0008
        /*0034*/ 	.byte	0x00, 0xf5, 0x21, 0x00


	//----- nvinfo : EIATTR_KPARAM_INFO
	.align		4
.L_109:
        /*0038*/ 	.byte	0x04, 0x17
        /*003a*/ 	.short	(.L_111 - .L_110)
.L_110:
        /*003c*/ 	.word	0x00000000
        /*0040*/ 	.short	0x0000
        /*0042*/ 	.short	0x0000
        /*0044*/ 	.byte	0x00, 0xf5, 0x21, 0x00


	//----- nvinfo : EIATTR_SPARSE_MMA_MASK
	.align		4
.L_111:
        /*0048*/ 	.byte	0x03, 0x50
        /*004a*/ 	.short	0x0000


	//----- nvinfo : EIATTR_MAXREG_COUNT
	.align		4
        /*004c*/ 	.byte	0x03, 0x1b
        /*004e*/ 	.short	0x00ff


	//----- nvinfo : EIATTR_MERCURY_ISA_VERSION
	.align		4
        /*0050*/ 	.byte	0x03, 0x5f
        /*0052*/ 	.short	0x0101


	//----- nvinfo : EIATTR_VRC_CTA_INIT_COUNT
	.align		4
        /*0054*/ 	.byte	0x02, 0x4a
	.zero		1
	.zero		1


	//----- nvinfo : EIATTR_EXIT_INSTR_OFFSETS
	.align		4
        /*0058*/ 	.byte	0x04, 0x1c
        /*005a*/ 	.short	(.L_113 - .L_112)


	//   ....[0]....
.L_112:
        /*005c*/ 	.word	0x000000a0


	//   ....[1]....
        /*0060*/ 	.word	0x00000120


	//----- nvinfo : EIATTR_CBANK_PARAM_SIZE
	.align		4
.L_113:
        /*0064*/ 	.byte	0x03, 0x19
        /*0066*/ 	.short	0x0018


	//----- nvinfo : EIATTR_PARAM_CBANK
	.align		4
        /*0068*/ 	.byte	0x04, 0x0a
        /*006a*/ 	.short	(.L_115 - .L_114)
	.align		4
.L_114:
        /*006c*/ 	.word	index@(.nv.constant0._Z17all_gather_stage1PfS_ii)
        /*0070*/ 	.short	0x0380
        /*0072*/ 	.short	0x0018


	//----- nvinfo : EIATTR_SW_WAR
	.align		4
.L_115:
        /*0074*/ 	.byte	0x04, 0x36
        /*0076*/ 	.short	(.L_117 - .L_116)
.L_116:
        /*0078*/ 	.word	0x00000008
.L_117:


//--------------------- .nv.callgraph             --------------------------
	.section	.nv.callgraph,"",@"SHT_CUDA_CALLGRAPH"
	.align	4
	.sectionentsize	8
	.align		4
        /*0000*/ 	.word	0x00000000
	.align		4
        /*0004*/ 	.word	0xffffffff
	.align		4
        /*0008*/ 	.word	0x00000000
	.align		4
        /*000c*/ 	.word	0xfffffffe
	.align		4
        /*0010*/ 	.word	0x00000000
	.align		4
        /*0014*/ 	.word	0xfffffffd
	.align		4
        /*0018*/ 	.word	0x00000000
	.align		4
        /*001c*/ 	.word	0xfffffffc


//--------------------- .text._Z17all_gather_sharedPfS_ii --------------------------
	.section	.text._Z17all_gather_sharedPfS_ii,"ax",@progbits
	.align	128
        .global         _Z17all_gather_sharedPfS_ii
        .type           _Z17all_gather_sharedPfS_ii,@function
        .size           _Z17all_gather_sharedPfS_ii,(.L_x_7 - _Z17all_gather_sharedPfS_ii)
        .other          _Z17all_gather_sharedPfS_ii,@"STO_CUDA_ENTRY STV_DEFAULT"
_Z17all_gather_sharedPfS_ii:
.text._Z17all_gather_sharedPfS_ii:
[----:B------:R-:W-:Y:S01]  /*0000*/  LDC R1, c[0x0][0x37c] ;  /* 0x0000df00ff017b82 */ /* 0x000fe20000000800 */
[----:B------:R-:W0:Y:S07]  /*0010*/  S2R R0, SR_TID.X ;  /* 0x0000000000007919 */ /* 0x000e2e0000002100 */
[----:B------:R-:W0:Y:S01]  /*0020*/  S2UR UR4, SR_CTAID.X ;  /* 0x00000000000479c3 */ /* 0x000e220000002500 */
[----:B------:R-:W1:Y:S01]  /*0030*/  LDCU UR5, c[0x0][0x390] ;  /* 0x00007200ff0577ac */ /* 0x000e620008000800 */
[----:B------:R-:W2:Y:S06]  /*0040*/  LDCU.64 UR6, c[0x0][0x358] ;  /* 0x00006b00ff0677ac */ /* 0x000eac0008000a00 */
[----:B------:R-:W0:Y:S02]  /*0050*/  LDC R5, c[0x0][0x360] ;  /* 0x0000d800ff057b82 */ /* 0x000e240000000800 */
[----:B0-----:R-:W-:-:S05]  /*0060*/  IMAD R5, R5, UR4, R0 ;  /* 0x0000000405057c24 */ /* 0x001fca000f8e0200 */
[----:B-1----:R-:W-:-:S13]  /*0070*/  ISETP.GE.AND P0, PT, R5, UR5, PT ;  /* 0x0000000505007c0c */ /* 0x002fda000bf06270 */
[----:B------:R-:W0:Y:S02]  /*0080*/  @!P0 LDC.64 R2, c[0x0][0x380] ;  /* 0x0000e000ff028b82 */ /* 0x000e240000000a00 */
[----:B0-----:R-:W-:-:S06]  /*0090*/  @!P0 IMAD.WIDE R2, R5, 0x4, R2 ;  /* 0x0000000405028825 */ /* 0x001fcc00078e0202 */
[----:B--2---:R-:W2:Y:S01]  /*00a0*/  @!P0 LDG.E R3, desc[UR6][R2.64] ;  /* 0x0000000602038981 */ /* 0x004ea2000c1e1900 */
[----:B------:R-:W0:Y:S01]  /*00b0*/  S2UR UR5, SR_CgaCtaId ;  /* 0x00000000000579c3 */ /* 0x000e220000008800 */
[----:B------:R-:W-:Y:S02]  /*00c0*/  UMOV UR4, 0x400 ;  /* 0x0000040000047882 */ /* 0x000fe40000000000 */
[----:B0-----:R-:W-:-:S06]  /*00d0*/  ULEA UR4, UR5, UR4, 0x18 ;  /* 0x0000000405047291 */ /* 0x001fcc000f8ec0ff */
[----:B------:R-:W-:-:S05]  /*00e0*/  LEA R0, R0, UR4, 0x2 ;  /* 0x0000000400007c11 */ /* 0x000fca000f8e10ff */
[----:B--2---:R0:W-:Y:S01]  /*00f0*/  @!P0 STS [R0], R3 ;  /* 0x0000000300008388 */ /* 0x0041e20000000800 */
[----:B------:R-:W-:Y:S06]  /*0100*/  BAR.SYNC.DEFER_BLOCKING 0x0 ;  /* 0x0000000000007b1d */ /* 0x000fec0000010000 */
[----:B------:R-:W-:Y:S05]  /*0110*/  @P0 EXIT ;  /* 0x000000000000094d */ /* 0x000fea0003800000 */
[----:B------:R-:W1:Y:S01]  /*0120*/  LDS R7, [R0] ;  /* 0x0000000000077984 */ /* 0x000e620000000800 */
[----:B0-----:R-:W0:Y:S02]  /*0130*/  LDC.64 R2, c[0x0][0x388] ;  /* 0x0000e200ff027b82 */ /* 0x001e240000000a00 */
[----:B0-----:R-:W-:-:S05]  /*0140*/  IMAD.WIDE R2, R5, 0x4, R2 ;  /* 0x0000000405027825 */ /* 0x001fca00078e0202 */
[----:B-1----:R-:W-:Y:S01]  /*0150*/  STG.E desc[UR6][R2.64], R7 ;  /* 0x0000000702007986 */ /* 0x002fe2000c101906 */
[----:B------:R-:W-:Y:S05]  /*0160*/  EXIT ;  /* 0x000000000000794d */ /* 0x000fea0003800000 */
.L_x_0:
[----:B------:R-:W-:-:S00]  /*0170*/  BRA `(.L_x_0) ;  /* 0xfffffffc00fc7947 */ /* 0x000fc0000383ffff */
[----:B------:R-:W-:-:S00]  /*0180*/  NOP ;  /* 0x0000000000007918 */ /* 0x000fc00000000000 */
[----:B------:R-:W-:-:S00]  /*0190*/  NOP ;  /* 0x0000000000007918 */ /* 0x000fc00000000000 */
[----:B------:R-:W-:-:S00]  /*01a0*/  NOP ;  /* 0x0000000000007918 */ /* 0x000fc00000000000 */
[----:B------:R-:W-:-:S00]  /*01b0*/  NOP ;  /* 0x0000000000007918 */ /* 0x000fc00000000000 */
[----:B------:R-:W-:-:S00]  /*01c0*/  NOP ;  /* 0x0000000000007918 */ /* 0x000fc00000000000 */
[----:B------:R-:W-:-:S00]  /*01d0*/  NOP ;  /* 0x0000000000007918 */ /* 0x000fc00000000000 */
[----:B------:R-:W-:-:S00]  /*01e0*/  NOP ;  /* 0x0000000000007918 */ /* 0x000fc00000000000 */
[----:B------:R-:W-:-:S00]  /*01f0*/  NOP ;  /* 0x0000000000007918 */ /* 0x000fc00000000000 */
.L_x_7:


//--------------------- .text._Z19all_gather_completePfS_S_iii --------------------------
	.section	.text._Z19all_gather_completePfS_S_iii,"ax",@progbits
	.align	128
        .global         _Z19all_gather_completePfS_S_iii
        .type           _Z19all_gather_completePfS_S_iii,@function
        .size           _Z19all_gather_completePfS_S_iii,(.L_x_8 - _Z19all_gather_completePfS_S_iii)
        .other          _Z19all_gather_completePfS_S_iii,@"STO_CUDA_ENTRY STV_DEFAULT"
_Z19all_gather_completePfS_S_iii:
.text._Z19all_gather_completePfS_S_iii:
[----:B------:R-:W-:Y:S01]  /*0000*/  LDC R1, c[0x0][0x37c] ;  /* 0x0000df00ff017b82 */ /* 0x000fe20000000800 */
[----:B------:R-:W0:Y:S07]  /*0010*/  S2R R0, SR_TID.X ;  /* 0x0000000000007919 */ /* 0x000e2e0000002100 */
[----:B------:R-:W0:Y:S01]  /*0020*/  S2UR UR6, SR_CTAID.X ;  /* 0x00000000000679c3 */ /* 0x000e220000002500 */
[----:B------:R-:W1:Y:S01]  /*0030*/  LDCU UR7, c[0x0][0x3a0] ;  /* 0x00007400ff0777ac */ /* 0x000e620008000800 */
[----:B------:R-:W-:Y:S01]  /*0040*/  BSSY.RECONVERGENT B0, `(.L_x_1) ;  /* 0x0000011000007945 */ /* 0x000fe20003800200 */
[----:B------:R-:W2:Y:S05]  /*0050*/  LDCU.64 UR4, c[0x0][0x358] ;  /* 0x00006b00ff0477ac */ /* 0x000eaa0008000a00 */
[----:B------:R-:W0:Y:S02]  /*0060*/  LDC R3, c[0x0][0x398] ;  /* 0x0000e600ff037b82 */ /* 0x000e240000000800 */
[----:B0-----:R-:W-:-:S05]  /*0070*/  IMAD R7, R3, UR6, R0 ;  /* 0x0000000603077c24 */ /* 0x001fca000f8e0200 */
[----:B-1----:R-:W-:-:S04]  /*0080*/  ISETP.GE.AND P0, PT, R7, UR7, PT ;  /* 0x0000000707007c0c */ /* 0x002fc8000bf06270 */
[----:B------:R-:W-:-:S13]  /*0090*/  ISETP.GE.OR P0, PT, R0, R3, P0 ;  /* 0x000000030000720c */ /* 0x000fda0000706670 */
[----:B--2---:R-:W-:Y:S05]  /*00a0*/  @P0 BRA `(.L_x_2) ;  /* 0x0000000000280947 */ /* 0x004fea0003800000 */
[----:B------:R-:W0:Y:S02]  /*00b0*/  LDC R5, c[0x0][0x360] ;  /* 0x0000d800ff057b82 */ /* 0x000e240000000800 */
[----:B0-----:R-:W-:-:S05]  /*00c0*/  IMAD R5, R5, UR6, R0 ;  /* 0x0000000605057c24 */ /* 0x001fca000f8e0200 */
[----:B------:R-:W-:-:S13]  /*00d0*/  ISETP.GE.AND P0, PT, R5, UR7, PT ;  /* 0x0000000705007c0c */ /* 0x000fda000bf06270 */
[----:B------:R-:W-:Y:S05]  /*00e0*/  @P0 BRA `(.L_x_2) ;  /* 0x0000000000180947 */ /* 0x000fea0003800000 */
[----:B------:R-:W0:Y:S02]  /*00f0*/  LDC.64 R2, c[0x0][0x380] ;  /* 0x0000e000ff027b82 */ /* 0x000e240000000a00 */
[----:B0-----:R-:W-:-:S06]  /*0100*/  IMAD.WIDE R2, R5, 0x4, R2 ;  /* 0x0000000405027825 */ /* 0x001fcc00078e0202 */
[----:B------:R-:W0:Y:S01]  /*0110*/  LDC.64 R4, c[0x0][0x388] ;  /* 0x0000e200ff047b82 */ /* 0x000e220000000a00 */
[----:B------:R-:W2:Y:S01]  /*0120*/  LDG.E R3, desc[UR4][R2.64] ;  /* 0x0000000402037981 */ /* 0x000ea2000c1e1900 */
[----:B0-----:R-:W-:-:S05]  /*0130*/  IMAD.WIDE R4, R7, 0x4, R4 ;  /* 0x0000000407047825 */ /* 0x001fca00078e0204 */
[----:B--2---:R0:W-:Y:S02]  /*0140*/  STG.E desc[UR4][R4.64], R3 ;  /* 0x0000000304007986 */ /* 0x0041e4000c101904 */
.L_x_2:
[----:B------:R-:W-:Y:S05]  /*0150*/  BSYNC.RECONVERGENT B0 ;  /* 0x0000000000007941 */ /* 0x000fea0003800200 */
.L_x_1:
[----:B------:R-:W1:Y:S08]  /*0160*/  LDC R7, c[0x0][0x360] ;  /* 0x0000d800ff077b82 */ /* 0x000e700000000800 */
[----:B------:R-:W-:Y:S01]  /*0170*/  BAR.SYNC.DEFER_BLOCKING 0x0 ;  /* 0x0000000000007b1d */ /* 0x000fe20000010000 */
[----:B-1----:R-:W-:-:S05]  /*0180*/  IMAD R7, R7, UR6, R0 ;  /* 0x0000000607077c24 */ /* 0x002fca000f8e0200 */
[----:B------:R-:W-:-:S13]  /*0190*/  ISETP.GE.AND P0, PT, R7, UR7, PT ;  /* 0x0000000707007c0c */ /* 0x000fda000bf06270 */
[----:B------:R-:W-:Y:S05]  /*01a0*/  @P0 EXIT ;  /* 0x000000000000094d */ /* 0x000fea0003800000 */
[----:B0-----:R-:W0:Y:S08]  /*01b0*/  LDC.64 R2, c[0x0][0x388] ;  /* 0x0000e200ff027b82 */ /* 0x001e300000000a00 */
[----:B------:R-:W1:Y:S01]  /*01c0*/  LDC.64 R4, c[0x0][0x390] ;  /* 0x0000e400ff047b82 */ /* 0x000e620000000a00 */
[----:B0-----:R-:W-:-:S06]  /*01d0*/  IMAD.WIDE R2, R7, 0x4, R2 ;  /* 0x0000000407027825 */ /* 0x001fcc00078e0202 */
[----:B------:R-:W2:Y:S01]  /*01e0*/  LDG.E R3, desc[UR4][R2.64] ;  /* 0x0000000402037981 */ /* 0x000ea2000c1e1900 */
[----:B-1----:R-:W-:-:S05]  /*01f0*/  IMAD.WIDE R4, R7, 0x4, R4 ;  /* 0x0000000407047825 */ /* 0x002fca00078e0204 */
[----:B--2---:R-:W-:Y:S01]  /*0200*/  STG.E desc[UR4][R4.64], R3 ;  /* 0x0000000304007986 */ /* 0x004fe2000c101904 */
[----:B------:R-:W-:Y:S05]  /*0210*/  EXIT ;  /* 0x000000000000794d */ /* 0x000fea0003800000 */
.L_x_3:
        /* <DEDUP_REMOVED lines=14> */
.L_x_8:


//--------------------- .text._Z17all_gather_simplePfS_ii --------------------------
	.section	.text._Z17all_gather_simplePfS_ii,"ax",@progbits
	.align	128
        .global         _Z17all_gather_simplePfS_ii
        .type           _Z17all_gather_simplePfS_ii,@function
        .size           _Z17all_gather_simplePfS_ii,(.L_x_9 - _Z17all_gather_simplePfS_ii)
        .other          _Z17all_gather_simplePfS_ii,@"STO_CUDA_ENTRY STV_DEFAULT"
_Z17all_gather_simplePfS_ii:
.text._Z17all_gather_simplePfS_ii:
[----:B------:R-:W-:Y:S01]  /*0000*/  LDC R1, c[0x0][0x37c] ;  /* 0x0000df00ff017b82 */ /* 0x000fe20000000800 */
[----:B------:R-:W0:Y:S07]  /*0010*/  S2R R0, SR_TID.X ;  /* 0x0000000000007919 */ /* 0x000e2e0000002100 */
[----:B------:R-:W0:Y:S01]  /*0020*/  S2UR UR4, SR_CTAID.X ;  /* 0x00000000000479c3 */ /* 0x000e220000002500 */
[----:B------:R-:W1:Y:S07]  /*0030*/  LDCU UR5, c[0x0][0x390] ;  /* 0x00007200ff0577ac */ /* 0x000e6e0008000800 */
[----:B------:R-:W0:Y:S02]  /*0040*/  LDC R5, c[0x0][0x360] ;  /* 0x0000d800ff057b82 */ /* 0x000e240000000800 */
[----:B0-----:R-:W-:-:S05]  /*0050*/  IMAD R5, R5, UR4, R0 ;  /* 0x0000000405057c24 */ /* 0x001fca000f8e0200 */
[----:B-1----:R-:W-:-:S13]  /*0060*/  ISETP.GE.AND P0, PT, R5, UR5, PT ;  /* 0x0000000505007c0c */ /* 0x002fda000bf06270 */
[----:B------:R-:W-:Y:S05]  /*0070*/  @P0 EXIT ;  /* 0x000000000000094d */ /* 0x000fea0003800000 */
[----:B------:R-:W0:Y:S02]  /*0080*/  LDC R7, c[0x0][0x394] ;  /* 0x0000e500ff077b82 */ /* 0x000e240000000800 */
[----:B0-----:R-:W-:-:S05]  /*0090*/  IMAD R7, R7, UR4, R0 ;  /* 0x0000000407077c24 */ /* 0x001fca000f8e0200 */
[----:B------:R-:W-:-:S13]  /*00a0*/  ISETP.GE.AND P0, PT, R7, UR5, PT ;  /* 0x0000000507007c0c */ /* 0x000fda000bf06270 */
[----:B------:R-:W-:Y:S05]  /*00b0*/  @P0 EXIT ;  /* 0x000000000000094d */ /* 0x000fea0003800000 */
[----:B------:R-:W0:Y:S01]  /*00c0*/  LDC.64 R2, c[0x0][0x380] ;  /* 0x0000e000ff027b82 */ /* 0x000e220000000a00 */
[----:B------:R-:W1:Y:S01]  /*00d0*/  LDCU.64 UR4, c[0x0][0x358] ;  /* 0x00006b00ff0477ac */ /* 0x000e620008000a00 */
[----:B0-----:R-:W-:-:S06]  /*00e0*/  IMAD.WIDE R2, R5, 0x4, R2 ;  /* 0x0000000405027825 */ /* 0x001fcc00078e0202 */
[----:B------:R-:W0:Y:S01]  /*00f0*/  LDC.64 R4, c[0x0][0x388] ;  /* 0x0000e200ff047b82 */ /* 0x000e220000000a00 */
[----:B-1----:R-:W2:Y:S01]  /*0100*/  LDG.E R3, desc[UR4][R2.64] ;  /* 0x0000000402037981 */ /* 0x002ea2000c1e1900 */
[----:B0-----:R-:W-:-:S05]  /*0110*/  IMAD.WIDE R4, R7, 0x4, R4 ;  /* 0x0000000407047825 */ /* 0x001fca00078e0204 */
[----:B--2---:R-:W-:Y:S01]  /*0120*/  STG.E desc[UR4][R4.64], R3 ;  /* 0x0000000304007986 */ /* 0x004fe2000c101904 */
[----:B------:R-:W-:Y:S05]  /*0130*/  EXIT ;  /* 0x000000000000794d */ /* 0x000fea0003800000 */
.L_x_4:
        /* <DEDUP_REMOVED lines=12> */
.L_x_9:


//--------------------- .text._Z17all_gather_stage2PfS_iii --------------------------
	.section	.text._Z17all_gather_stage2PfS_iii,"ax",@progbits
	.align	128
        .global         _Z17all_gather_stage2PfS_iii
        .type           _Z17all_gather_stage2PfS_iii,@function
        .size           _Z17all_gather_stage2PfS_iii,(.L_x_10 - _Z17all_gather_stage2PfS_iii)
        .other          _Z17all_gather_stage2PfS_iii,@"STO_CUDA_ENTRY STV_DEFAULT"
_Z17all_gather_stage2PfS_iii:
.text._Z17all_gather_stage2PfS_iii:
        /* <DEDUP_REMOVED lines=8> */
[----:B------:R-:W0:Y:S01]  /*0080*/  LDC.64 R2, c[0x0][0x380] ;  /* 0x0000e000ff027b82 */ /* 0x000e220000000a00 */
[----:B------:R-:W1:Y:S07]  /*0090*/  LDCU.64 UR4, c[0x0][0x358] ;  /* 0x00006b00ff0477ac */ /* 0x000e6e0008000a00 */
[----:B------:R-:W2:Y:S01]  /*00a0*/  LDC.64 R4, c[0x0][0x388] ;  /* 0x0000e200ff047b82 */ /* 0x000ea20000000a00 */
[----:B0-----:R-:W-:-:S06]  /*00b0*/  IMAD.WIDE R2, R7, 0x4, R2 ;  /* 0x0000000407027825 */ /* 0x001fcc00078e0202 */
[----:B-1----:R-:W3:Y:S01]  /*00c0*/  LDG.E R3, desc[UR4][R2.64] ;  /* 0x0000000402037981 */ /* 0x002ee2000c1e1900 */
[----:B--2---:R-:W-:-:S05]  /*00d0*/  IMAD.WIDE R4, R7, 0x4, R4 ;  /* 0x0000000407047825 */ /* 0x004fca00078e0204 */
[----:B---3--:R-:W-:Y:S01]  /*00e0*/  STG.E desc[UR4][R4.64], R3 ;  /* 0x0000000304007986 */ /* 0x008fe2000c101904 */
[----:B------:R-:W-:Y:S05]  /*00f0*/  EXIT ;  /* 0x000000000000794d */ /* 0x000fea0003800000 */
.L_x_5:
        /* <DEDUP_REMOVED lines=16> */
.L_x_10:


//--------------------- .text._Z17all_gather_stage1PfS_ii --------------------------
	.section	.text._Z17all_gather_stage1PfS_ii,"ax",@progbits
	.align	128
        .global         _Z17all_gather_stage1PfS_ii
        .type           _Z17all_gather_stage1PfS_ii,@function
        .size           _Z17all_gather_stage1PfS_ii,(.L_x_11 - _Z17all_gather_stage1PfS_ii)
        .other          _Z17all_gather_stage1PfS_ii,@"STO_CUDA_ENTRY STV_DEFAULT"
_Z17all_gather_stage1PfS_ii:
.text._Z17all_gather_stage1PfS_ii:
[----:B------:R-:W-:Y:S01]  /*0000*/  LDC R1, c[0x0][0x37c] ;  /* 0x0000df00ff017b82 */ /* 0x000fe20000000800 */
[----:B------:R-:W0:Y:S07]  /*0010*/  S2R R0, SR_TID.X ;  /* 0x0000000000007919 */ /* 0x000e2e0000002100 */
[----:B------:R-:W1:Y:S08]  /*0020*/  S2UR UR4, SR_CTAID.X ;  /* 0x00000000000479c3 */ /* 0x000e700000002500 */
[----:B------:R-:W0:Y:S08]  /*0030*/  LDC R7, c[0x0][0x360] ;  /* 0x0000d800ff077b82 */ /* 0x000e300000000800 */
[----:B------:R-:W2:Y:S01]  /*0040*/  LDC.64 R4, c[0x0][0x390] ;  /* 0x0000e400ff047b82 */ /* 0x000ea20000000a00 */
[----:B-1----:R-:W-:-:S02]  /*0050*/  UIADD3 UR5, UPT, UPT, -UR4, URZ, URZ ;  /* 0x000000ff04057290 */ /* 0x002fc4000fffe1ff */
[----:B0-----:R-:W-:-:S04]  /*0060*/  IMAD R7, R7, UR4, R0 ;  /* 0x0000000407077c24 */ /* 0x001fc8000f8e0200 */
[----:B--2---:R-:W-:-:S05]  /*0070*/  IMAD R3, R4, UR5, R7 ;  /* 0x0000000504037c24 */ /* 0x004fca000f8e0207 */
[----:B------:R-:W-:-:S04]  /*0080*/  ISETP.GE.AND P0, PT, R3, R4, PT ;  /* 0x000000040300720c */ /* 0x000fc80003f06270 */
[----:B------:R-:W-:-:S13]  /*0090*/  ISETP.GE.OR P0, PT, R7, R5, P0 ;  /* 0x000000050700720c */ /* 0x000fda0000706670 */
[----:B------:R-:W-:Y:S05]  /*00a0*/  @P0 EXIT ;  /* 0x000000000000094d */ /* 0x000fea0003800000 */
[----:B------:R-:W0:Y:S01]  /*00b0*/  LDC.64 R2, c[0x0][0x380] ;  /* 0x0000e000ff027b82 */ /* 0x000e220000000a00 */
[----:B------:R-:W1:Y:S07]  /*00c0*/  LDCU.64 UR4, c[0x0][0x358] ;  /* 0x00006b00ff0477ac */ /* 0x000e6e0008000a00 */
[----:B------:R-:W2:Y:S01]  /*00d0*/  LDC.64 R4, c[0x0][0x388] ;  /* 0x0000e200ff047b82 */ /* 0x000ea20000000a00 */
[----:B0-----:R-:W-:-:S06]  /*00e0*/  IMAD.WIDE R2, R7, 0x4, R2 ;  /* 0x0000000407027825 */ /* 0x001fcc00078e0202 */
[----:B-1----:R-:W3:Y:S01]  /*00f0*/  LDG.E R3, desc[UR4][R2.64] ;  /* 0x0000000402037981 */ /* 0x002ee2000c1e1900 */
[----:B--2---:R-:W-:-:S05]  /*0100*/  IMAD.WIDE.U32 R4, R7, 0x4, R4 ;  /* 0x0000000407047825 */ /* 0x004fca00078e0004 */
[----:B---3--:R-:W-:Y:S01]  /*0110*/  STG.E desc[UR4][R4.64], R3 ;  /* 0x0000000304007986 */ /* 0x008fe2000c101904 */
[----:B------:R-:W-:Y:S05]  /*0120*/  EXIT ;  /* 0x000000000000794d */ /* 0x000fea0003800000 */
.L_x_6:
        /* <DEDUP_REMOVED lines=13> */
.L_x_11:


//--------------------- .nv.shared._Z17all_gather_sharedPfS_ii --------------------------
	.section	.nv.shared._Z17all_gather_sharedPfS_ii,"aw",@nobits
	.sectionflags	@""
	.align	4
.nv.shared._Z17all_gather_sharedPfS_ii:
	.zero		2048


//--------------------- .nv.shared.reserved.0     --------------------------
	.section	.nv.shared.reserved.0,"aw",@nobits
	.weak		__nv_reservedSMEM_offset_0_alias
	.size		__nv_reservedSMEM_offset_0_alias, 0, 64
	.other		__nv_reservedSMEM_offset_0_alias,@"STO_CUDA_RESERVED_SHARED STV_DEFAULT"
__nv_reservedSMEM_offset_0_alias:
	.zero		0
	.zero		64


//--------------------- .nv.constant0._Z17all_gather_sharedPfS_ii --------------------------
	.section	.nv.constant0._Z17all_gather_sharedPfS_ii,"a",@progbits
	.sectionflags	@""
	.align	4
.nv.constant0._Z17all_gather_sharedPfS_ii:
	.zero		920


//--------------------- .nv.constant0._Z19all_gather_completePfS_S_iii --------------------------
	.section	.nv.constant0._Z19all_gather_completePfS_S_iii,"a",@progbits
	.sectionflags	@""
	.align	4
.nv.constant0._Z19all_gather_completePfS_S_iii:
	.zero		932


//--------------------- .nv.constant0._Z17all_gather_simplePfS_ii --------------------------
	.section	.nv.constant0._Z17all_gather_simplePfS_ii,"a",@progbits
	.sectionflags	@""
	.align	4
.nv.constant0._Z17all_gather_simplePfS_ii:
	.zero		920


//--------------------- .nv.constant0._Z17all_gather_stage2PfS_iii --------------------------
	.section	.nv.constant0._Z17all_gather_stage2PfS_iii,"a",@progbits
	.sectionflags	@""
	.align	4
.nv.constant0._Z17all_gather_stage2PfS_iii:
	.zero		924


//--------------------- .nv.constant0._Z17all_gather_stage1PfS_ii --------------------------
	.section	.nv.constant0._Z17all_gather_stage1PfS_ii,"a",@progbits
	.sectionflags	@""
	.align	4
.nv.constant0._Z17all_gather_stage1PfS_ii:
	.zero		920


//--------------------- SYMBOLS --------------------------

	.type		.nv.reservedSmem.offset0,@object
	.size		.nv.reservedSmem.offset0,0x4
	.type		.nv.reservedSmem.cap,@object
	.size		.nv.reservedSmem.cap,0x4
